//
// Generated by NVIDIA NVVM Compiler
//
// Compiler Build ID: CL-36424714
// Cuda compilation tools, release 13.0, V13.0.88
// Based on NVVM 20.0.0
//

.version 9.0
.target sm_100
.address_size 64

	// .globl	_Z11kern_dprintmPd
.extern .func  (.param .b32 func_retval0) vprintf
(
	.param .b64 vprintf_param_0,
	.param .b64 vprintf_param_1
)
;
.global .align 1 .b8 $str[11] = {9, 37, 108, 117, 32, 58, 32, 37, 102, 10};

.visible .entry _Z11kern_dprintmPd(
	.param .u64 _Z11kern_dprintmPd_param_0,
	.param .u64 .ptr .align 1 _Z11kern_dprintmPd_param_1
)
{
	.local .align 16 .b8 	__local_depot0[16];
	.reg .b64 	%SP;
	.reg .b64 	%SPL;
	.reg .pred 	%p<3>;
	.reg .b32 	%r<9>;
	.reg .b64 	%rd<17>;

	mov.u64 	%SPL, __local_depot0;
	cvta.local.u64 	%SP, %SPL;
	ld.param.u64 	%rd7, [_Z11kern_dprintmPd_param_0];
	ld.param.u64 	%rd8, [_Z11kern_dprintmPd_param_1];
	mov.u32 	%r2, %tid.x;
	mov.u32 	%r1, %ntid.x;
	mov.u32 	%r3, %ctaid.x;
	mad.lo.s32 	%r4, %r1, %r3, %r2;
	cvt.u64.u32 	%rd16, %r4;
	setp.le.u64 	%p1, %rd7, %rd16;
	@%p1 bra 	$L__BB0_3;
	mov.u32 	%r5, %nctaid.x;
	mul.lo.s32 	%r6, %r1, %r5;
	cvt.u64.u32 	%rd2, %r6;
	add.u64 	%rd9, %SP, 0;
	add.u64 	%rd3, %SPL, 0;
	cvta.to.global.u64 	%rd4, %rd8;
	mov.u64 	%rd13, $str;
$L__BB0_2:
	shl.b64 	%rd10, %rd16, 3;
	add.s64 	%rd11, %rd4, %rd10;
	ld.global.u64 	%rd12, [%rd11];
	st.local.v2.u64 	[%rd3], {%rd16, %rd12};
	cvta.global.u64 	%rd14, %rd13;
	{ // callseq 0, 0
	.param .b64 param0;
	st.param.b64 	[param0], %rd14;
	.param .b64 param1;
	st.param.b64 	[param1], %rd9;
	.param .b32 retval0;
	call.uni (retval0), 
	vprintf, 
	(
	param0, 
	param1
	);
	ld.param.b32 	%r7, [retval0];
	} // callseq 0
	add.s64 	%rd16, %rd16, %rd2;
	setp.lt.u64 	%p2, %rd16, %rd7;
	@%p2 bra 	$L__BB0_2;
$L__BB0_3:
	ret;

}


// ===== COMPILED SASS (sm_100) =====

	.target	sm_100

	.elftype	@"ET_EXEC"


//--------------------- .note.nv.tkinfo           --------------------------
	.section	.note.nv.tkinfo,"",@"SHT_NOTE"
	.sectionflags	@"SHF_NOTE_NV_TKINFO"
	.tkinfo
        /*0018*/ 	.word	0x00000002
        /*0030*/ 	.string	""
        /*0030*/ 	.string	"ptxas"
        /*0030*/ 	.string	"Cuda compilation tools, release 13.0, V13.0.88"
        /*0030*/ 	.string	"Build cuda_13.0.r13.0/compiler.36424714_0"
        /*0030*/ 	.string	"-arch sm_100 -m 64 "



//--------------------- .note.nv.cuinfo           --------------------------
	.section	.note.nv.cuinfo,"",@"SHT_NOTE"
	.sectionflags	@"SHF_NOTE_NV_CUINFO"
        /*0018*/ 	.short	0x0002
        /*001a*/ 	.short	0x0064
        /*001c*/ 	.short	0x0082
	.zero		2


//--------------------- .nv.info                  --------------------------
	.section	.nv.info,"",@"SHT_CUDA_INFO"
	.align	4


	//----- nvinfo : EIATTR_REGCOUNT
	.align		4
        /*0000*/ 	.byte	0x04, 0x2f
        /*0002*/ 	.short	(.L_2 - .L_1)
	.align		4
.L_1:
        /*0004*/ 	.word	index@(_Z11kern_dprintmPd)
        /*0008*/ 	.word	0x00000018


	//----- nvinfo : EIATTR_FRAME_SIZE
	.align		4
.L_2:
        /*000c*/ 	.byte	0x04, 0x11
        /*000e*/ 	.short	(.L_4 - .L_3)
	.align		4
.L_3:
        /*0010*/ 	.word	index@(_Z11kern_dprintmPd)
        /*0014*/ 	.word	0x00000010


	//----- nvinfo : EIATTR_MIN_STACK_SIZE
	.align		4
.L_4:
        /*0018*/ 	.byte	0x04, 0x12
        /*001a*/ 	.short	(.L_6 - .L_5)
	.align		4
.L_5:
        /*001c*/ 	.word	index@(_Z11kern_dprintmPd)
        /*0020*/ 	.word	0x00000010
.L_6:


//--------------------- .nv.compat                --------------------------
	.section	.nv.compat,"",@"SHT_CUDA_COMPAT_INFO"
	.align	4
        /*0000*/ 	.byte	0x02, 0x09, 0x00, 0x00, 0x02, 0x02, 0x01, 0x00, 0x02, 0x05, 0x05, 0x00, 0x03, 0x07, 0x01, 0x01
        /*0010*/ 	.byte	0x02, 0x03, 0x00, 0x00, 0x02, 0x06, 0x01, 0x00, 0x04, 0x0b, 0x08, 0x00, 0x09, 0x00, 0x00, 0x00
        /*0020*/ 	.byte	0x00, 0x00, 0x00, 0x00


//--------------------- .nv.info._Z11kern_dprintmPd --------------------------
	.section	.nv.info._Z11kern_dprintmPd,"",@"SHT_CUDA_INFO"
	.sectionflags	@""
	.align	4


	//----- nvinfo : EIATTR_CUDA_API_VERSION
	.align		4
        /*0000*/ 	.byte	0x04, 0x37
        /*0002*/ 	.short	(.L_8 - .L_7)
.L_7:
        /*0004*/ 	.word	0x00000082


	//----- nvinfo : EIATTR_KPARAM_INFO
	.align		4
.L_8:
        /*0008*/ 	.byte	0x04, 0x17
        /*000a*/ 	.short	(.L_10 - .L_9)
.L_9:
        /*000c*/ 	.word	0x00000000
        /*0010*/ 	.short	0x0001
        /*0012*/ 	.short	0x0008
        /*0014*/ 	.byte	0x00, 0xf5, 0x21, 0x00


	//----- nvinfo : EIATTR_KPARAM_INFO
	.align		4
.L_10:
        /*0018*/ 	.byte	0x04, 0x17
        /*001a*/ 	.short	(.L_12 - .L_11)
.L_11:
        /*001c*/ 	.word	0x00000000
        /*0020*/ 	.short	0x0000
        /*0022*/ 	.short	0x0000
        /*0024*/ 	.byte	0x00, 0xf0, 0x21, 0x00


	//----- nvinfo : EIATTR_SPARSE_MMA_MASK
	.align		4
.L_12:
        /*0028*/ 	.byte	0x03, 0x50
        /*002a*/ 	.short	0x0000


	//----- nvinfo : EIATTR_MAXREG_COUNT
	.align		4
        /*002c*/ 	.byte	0x03, 0x1b
        /*002e*/ 	.short	0x00ff


	//----- nvinfo : EIATTR_EXTERNS
	.align		4
        /*0030*/ 	.byte	0x04, 0x0f
        /*0032*/ 	.short	(.L_14 - .L_13)


	//   ....[0]....
	.align		4
.L_13:
        /*0034*/ 	.word	index@(vprintf)


	//----- nvinfo : EIATTR_MERCURY_ISA_VERSION
	.align		4
.L_14:
        /*0038*/ 	.byte	0x03, 0x5f
        /*003a*/ 	.short	0x0101


	//----- nvinfo : EIATTR_VRC_CTA_INIT_COUNT
	.align		4
        /*003c*/ 	.byte	0x02, 0x4a
	.zero		1
	.zero		1


	//----- nvinfo : EIATTR_SYSCALL_OFFSETS
	.align		4
        /*0040*/ 	.byte	0x04, 0x46
        /*0042*/ 	.short	(.L_16 - .L_15)


	//   ....[0]....
.L_15:
        /*0044*/ 	.word	0x00000260


	//----- nvinfo : EIATTR_EXIT_INSTR_OFFSETS
	.align		4
.L_16:
        /*0048*/ 	.byte	0x04, 0x1c
        /*004a*/ 	.short	(.L_18 - .L_17)


	//   ....[0]....
.L_17:
        /*004c*/ 	.word	0x000000d0


	//   ....[1]....
        /*0050*/ 	.word	0x00000290


	//----- nvinfo : EIATTR_CRS_STACK_SIZE
	.align		4
.L_18:
        /*0054*/ 	.byte	0x04, 0x1e
        /*0056*/ 	.short	(.L_20 - .L_19)
.L_19:
        /*0058*/ 	.word	0x00000000


	//----- nvinfo : EIATTR_CBANK_PARAM_SIZE
	.align		4
.L_20:
        /*005c*/ 	.byte	0x03, 0x19
        /*005e*/ 	.short	0x0010


	//----- nvinfo : EIATTR_PARAM_CBANK
	.align		4
        /*0060*/ 	.byte	0x04, 0x0a
        /*0062*/ 	.short	(.L_22 - .L_21)
	.align		4
.L_21:
        /*0064*/ 	.word	index@(.nv.constant0._Z11kern_dprintmPd)
        /*0068*/ 	.short	0x0380
        /*006a*/ 	.short	0x0010


	//----- nvinfo : EIATTR_SW_WAR
	.align		4
.L_22:
        /*006c*/ 	.byte	0x04, 0x36
        /*006e*/ 	.short	(.L_24 - .L_23)
.L_23:
        /*0070*/ 	.word	0x00000008
.L_24:


//--------------------- .nv.callgraph             --------------------------
	.section	.nv.callgraph,"",@"SHT_CUDA_CALLGRAPH"
	.align	4
	.sectionentsize	8
	.align		4
        /*0000*/ 	.word	0x00000000
	.align		4
        /*0004*/ 	.word	0xffffffff
	.align		4
        /*0008*/ 	.word	index@(_Z11kern_dprintmPd)
	.align		4
        /*000c*/ 	.word	index@(vprintf)
	.align		4
        /*0010*/ 	.word	0x00000000
	.align		4
        /*0014*/ 	.word	0xfffffffe
	.align		4
        /*0018*/ 	.word	0x00000000
	.align		4
        /*001c*/ 	.word	0xfffffffd
	.align		4
        /*0020*/ 	.word	0x00000000
	.align		4
        /*0024*/ 	.word	0xfffffffc


//--------------------- .nv.constant4             --------------------------
	.section	.nv.constant4,"a",@progbits
	.align	8
	.align		8
.nv.constant4:
        /*0000*/ 	.dword	vprintf
	.align		8
        /*0008*/ 	.dword	$str


//--------------------- .text._Z11kern_dprintmPd  --------------------------
	.section	.text._Z11kern_dprintmPd,"ax",@progbits
	.align	128
        .global         _Z11kern_dprintmPd
        .type           _Z11kern_dprintmPd,@function
        .size           _Z11kern_dprintmPd,(.L_x_3 - _Z11kern_dprintmPd)
        .other          _Z11kern_dprintmPd,@"STO_CUDA_ENTRY STV_DEFAULT"
_Z11kern_dprintmPd:
.text._Z11kern_dprintmPd:
[----:B------:R-:W0:Y:S01]  /*0000*/  LDC R1, c[0x0][0x37c] ;  /* 0x0000df00ff017b82 */ /* 0x000e220000000800 */
[----:B------:R-:W1:Y:S01]  /*0010*/  S2R R18, SR_TID.X ;  /* 0x0000000000127919 */ /* 0x000e620000002100 */
[----:B------:R-:W2:Y:S01]  /*0020*/  LDCU UR5, c[0x0][0x2fc] ;  /* 0x00005f80ff0577ac */ /* 0x000ea20008000800 */
[----:B0-----:R-:W-:Y:S01]  /*0030*/  VIADD R1, R1, 0xfffffff0 ;  /* 0xfffffff001017836 */ /* 0x001fe20000000000 */
[----:B------:R-:W1:Y:S01]  /*0040*/  S2R R3, SR_CTAID.X ;  /* 0x0000000000037919 */ /* 0x000e620000002500 */
[----:B------:R-:W1:Y:S01]  /*0050*/  LDCU UR38, c[0x0][0x360] ;  /* 0x00006c00ff2677ac */ /* 0x000e620008000800 */
[----:B------:R-:W0:Y:S01]  /*0060*/  LDCU.64 UR6, c[0x0][0x380] ;  /* 0x00007000ff0677ac */ /* 0x000e220008000a00 */
[----:B------:R-:W3:Y:S02]  /*0070*/  LDCU UR4, c[0x0][0x2f8] ;  /* 0x00005f00ff0477ac */ /* 0x000ee40008000800 */
[----:B---3--:R-:W-:Y:S01]  /*0080*/  IADD3 R2, P1, PT, R1, UR4, RZ ;  /* 0x0000000401027c10 */ /* 0x008fe2000ff3e0ff */
[----:B-1----:R-:W-:-:S04]  /*0090*/  IMAD R18, R3, UR38, R18 ;  /* 0x0000002603127c24 */ /* 0x002fc8000f8e0212 */
[----:B--2---:R-:W-:Y:S01]  /*00a0*/  IMAD.X R16, RZ, RZ, UR5, P1 ;  /* 0x00000005ff107e24 */ /* 0x004fe200088e06ff */
[----:B0-----:R-:W-:-:S04]  /*00b0*/  ISETP.GE.U32.AND P0, PT, R18, UR6, PT ;  /* 0x0000000612007c0c */ /* 0x001fc8000bf06070 */
[----:B------:R-:W-:-:S13]  /*00c0*/  ISETP.GE.U32.AND.EX P0, PT, RZ, UR7, PT, P0 ;  /* 0x00000007ff007c0c */ /* 0x000fda000bf06100 */
[----:B------:R-:W-:Y:S05]  /*00d0*/  @P0 EXIT ;  /* 0x000000000000094d */ /* 0x000fea0003800000 */
[----:B------:R-:W0:Y:S01]  /*00e0*/  LDCU UR4, c[0x0][0x370] ;  /* 0x00006e00ff0477ac */ /* 0x000e220008000800 */
[----:B------:R-:W-:Y:S01]  /*00f0*/  IMAD.MOV.U32 R17, RZ, RZ, RZ ;  /* 0x000000ffff117224 */ /* 0x000fe200078e00ff */
[----:B------:R-:W1:Y:S01]  /*0100*/  LDCU.64 UR36, c[0x0][0x358] ;  /* 0x00006b00ff2477ac */ /* 0x000e620008000a00 */
[----:B------:R-:W2:Y:S01]  /*0110*/  LDCU.128 UR40, c[0x0][0x380] ;  /* 0x00007000ff2877ac */ /* 0x000ea20008000c00 */
[----:B0-----:R-:W-:-:S12]  /*0120*/  UIMAD UR38, UR38, UR4, URZ ;  /* 0x00000004262672a4 */ /* 0x001fd8000f8e02ff */
.L_x_1:
[C---:B--2---:R-:W-:Y:S01]  /*0130*/  LEA R10, P0, R18.reuse, UR42, 0x3 ;  /* 0x0000002a120a7c11 */ /* 0x044fe2000f8018ff */
[----:B------:R-:W0:Y:S03]  /*0140*/  LDCU.64 UR4, c[0x4][0x8] ;  /* 0x01000100ff0477ac */ /* 0x000e260008000a00 */
[----:B------:R-:W-:-:S06]  /*0150*/  LEA.HI.X R11, R18, UR43, R17, 0x3, P0 ;  /* 0x0000002b120b7c11 */ /* 0x000fcc00080f1c11 */
[----:B-1----:R-:W2:Y:S01]  /*0160*/  LDG.E.64 R10, desc[UR36][R10.64] ;  /* 0x000000240a0a7981 */ /* 0x002ea2000c1e1b00 */
[----:B------:R-:W-:Y:S01]  /*0170*/  MOV R12, 0x0 ;  /* 0x00000000000c7802 */ /* 0x000fe20000000f00 */
[----:B------:R-:W-:Y:S01]  /*0180*/  IMAD.MOV.U32 R8, RZ, RZ, R18 ;  /* 0x000000ffff087224 */ /* 0x000fe200078e0012 */
[----:B------:R-:W-:Y:S01]  /*0190*/  IADD3 R18, P0, PT, R18, UR38, RZ ;  /* 0x0000002612127c10 */ /* 0x000fe2000ff1e0ff */
[--C-:B------:R-:W-:Y:S02]  /*01a0*/  IMAD.MOV.U32 R9, RZ, RZ, R17.reuse ;  /* 0x000000ffff097224 */ /* 0x100fe400078e0011 */
[----:B------:R-:W-:Y:S01]  /*01b0*/  IMAD.MOV.U32 R6, RZ, RZ, R2 ;  /* 0x000000ffff067224 */ /* 0x000fe200078e0002 */
[----:B------:R-:W1:Y:S01]  /*01c0*/  LDC.64 R12, c[0x4][R12] ;  /* 0x010000000c0c7b82 */ /* 0x000e620000000a00 */
[----:B------:R-:W-:Y:S01]  /*01d0*/  IMAD.X R17, RZ, RZ, R17, P0 ;  /* 0x000000ffff117224 */ /* 0x000fe200000e0611 */
[----:B------:R-:W-:Y:S01]  /*01e0*/  ISETP.GE.U32.AND P0, PT, R18, UR40, PT ;  /* 0x0000002812007c0c */ /* 0x000fe2000bf06070 */
[----:B0-----:R-:W-:-:S02]  /*01f0*/  IMAD.U32 R4, RZ, RZ, UR4 ;  /* 0x00000004ff047e24 */ /* 0x001fc4000f8e00ff */
[----:B------:R-:W-:Y:S01]  /*0200*/  IMAD.U32 R5, RZ, RZ, UR5 ;  /* 0x00000005ff057e24 */ /* 0x000fe2000f8e00ff */
[----:B------:R-:W-:Y:S01]  /*0210*/  ISETP.GE.U32.AND.EX P0, PT, R17, UR41, PT, P0 ;  /* 0x0000002911007c0c */ /* 0x000fe2000bf06100 */
[----:B------:R-:W-:-:S03]  /*0220*/  IMAD.MOV.U32 R7, RZ, RZ, R16 ;  /* 0x000000ffff077224 */ /* 0x000fc600078e0010 */
[----:B------:R-:W-:Y:S01]  /*0230*/  P2R R19, PR, RZ, 0x1 ;  /* 0x00000001ff137803 */ /* 0x000fe20000000000 */
[----:B-12---:R0:W-:Y:S08]  /*0240*/  STL.128 [R1], R8 ;  /* 0x0000000801007387 */ /* 0x0061f00000100c00 */
[----:B------:R-:W-:-:S07]  /*0250*/  LEPC R20, `(.L_x_0) ;  /* 0x000000001014794e */ /* 0x000fce0000000000 */
[----:B0-----:R-:W-:Y:S05]  /*0260*/  CALL.ABS.NOINC R12 ;  /* 0x000000000c007343 */ /* 0x001fea0003c00000 */
.L_x_0:
[----:B------:R-:W-:-:S13]  /*0270*/  ISETP.NE.AND P6, PT, R19, RZ, PT ;  /* 0x000000ff1300720c */ /* 0x000fda0003fc5270 */
[----:B------:R-:W-:Y:S05]  /*0280*/  @!P6 BRA `(.L_x_1) ;  /* 0xfffffffc00a8e947 */ /* 0x000fea000383ffff */
[----:B------:R-:W-:Y:S05]  /*0290*/  EXIT ;  /* 0x000000000000794d */ /* 0x000fea0003800000 */
.L_x_2:
[----:B------:R-:W-:-:S00]  /*02a0*/  BRA `(.L_x_2) ;  /* 0xfffffffc00fc7947 */ /* 0x000fc0000383ffff */
[----:B------:R-:W-:-:S00]  /*02b0*/  NOP ;  /* 0x0000000000007918 */ /* 0x000fc00000000000 */
        /* <DEDUP_REMOVED lines=12> */
.L_x_3:


//--------------------- .nv.global.init           --------------------------
	.section	.nv.global.init,"aw",@progbits
.nv.global.init:
	.type		$str,@object
	.size		$str,(.L_0 - $str)
$str:
        /*0000*/ 	.byte	0x09, 0x25, 0x6c, 0x75, 0x20, 0x3a, 0x20, 0x25, 0x66, 0x0a, 0x00
.L_0:


//--------------------- .nv.shared.reserved.0     --------------------------
	.section	.nv.shared.reserved.0,"aw",@nobits
	.weak		__nv_reservedSMEM_offset_0_alias
	.size		__nv_reservedSMEM_offset_0_alias, 0, 64
	.other		__nv_reservedSMEM_offset_0_alias,@"STO_CUDA_RESERVED_SHARED STV_DEFAULT"
__nv_reservedSMEM_offset_0_alias:
	.zero		0
	.zero		64


//--------------------- .nv.constant0._Z11kern_dprintmPd --------------------------
	.section	.nv.constant0._Z11kern_dprintmPd,"a",@progbits
	.sectionflags	@""
	.align	4
.nv.constant0._Z11kern_dprintmPd:
	.zero		912


//--------------------- SYMBOLS --------------------------

	.type		.nv.reservedSmem.offset0,@object
	.size		.nv.reservedSmem.offset0,0x4
	.type		vprintf,@function
